//
// Generated by NVIDIA NVVM Compiler
//
// Compiler Build ID: CL-36424714
// Cuda compilation tools, release 13.0, V13.0.88
// Based on NVVM 20.0.0
//

.version 9.0
.target sm_100
.address_size 64

	// .globl	_Z32baseline_matrix_transpose_kernelPfPKfi

.visible .entry _Z32baseline_matrix_transpose_kernelPfPKfi(
	.param .u64 .ptr .align 1 _Z32baseline_matrix_transpose_kernelPfPKfi_param_0,
	.param .u64 .ptr .align 1 _Z32baseline_matrix_transpose_kernelPfPKfi_param_1,
	.param .u32 _Z32baseline_matrix_transpose_kernelPfPKfi_param_2
)
{
	.reg .pred 	%p<2>;
	.reg .b32 	%r<15>;
	.reg .b32 	%f<2>;
	.reg .b64 	%rd<9>;

	ld.param.u64 	%rd1, [_Z32baseline_matrix_transpose_kernelPfPKfi_param_0];
	ld.param.u64 	%rd2, [_Z32baseline_matrix_transpose_kernelPfPKfi_param_1];
	ld.param.u32 	%r4, [_Z32baseline_matrix_transpose_kernelPfPKfi_param_2];
	mov.u32 	%r5, %ntid.x;
	mov.u32 	%r6, %ctaid.x;
	mov.u32 	%r7, %tid.x;
	mad.lo.s32 	%r1, %r5, %r6, %r7;
	mov.u32 	%r8, %ntid.y;
	mov.u32 	%r9, %ctaid.y;
	mov.u32 	%r10, %tid.y;
	mad.lo.s32 	%r11, %r8, %r9, %r10;
	max.s32 	%r12, %r1, %r11;
	setp.ge.s32 	%p1, %r12, %r4;
	@%p1 bra 	$L__BB0_2;
	cvta.to.global.u64 	%rd3, %rd2;
	cvta.to.global.u64 	%rd4, %rd1;
	mad.lo.s32 	%r13, %r4, %r11, %r1;
	mad.lo.s32 	%r14, %r4, %r1, %r11;
	mul.wide.s32 	%rd5, %r14, 4;
	add.s64 	%rd6, %rd3, %rd5;
	ld.global.f32 	%f1, [%rd6];
	mul.wide.s32 	%rd7, %r13, 4;
	add.s64 	%rd8, %rd4, %rd7;
	st.global.f32 	[%rd8], %f1;
$L__BB0_2:
	ret;

}


// ===== COMPILED SASS (sm_100) =====

	.target	sm_100

	.elftype	@"ET_EXEC"


//--------------------- .note.nv.tkinfo           --------------------------
	.section	.note.nv.tkinfo,"",@"SHT_NOTE"
	.sectionflags	@"SHF_NOTE_NV_TKINFO"
	.tkinfo
        /*0018*/ 	.word	0x00000002
        /*0030*/ 	.string	""
        /*0030*/ 	.string	"ptxas"
        /*0030*/ 	.string	"Cuda compilation tools, release 13.0, V13.0.88"
        /*0030*/ 	.string	"Build cuda_13.0.r13.0/compiler.36424714_0"
        /*0030*/ 	.string	"-arch sm_100 -m 64 "



//--------------------- .note.nv.cuinfo           --------------------------
	.section	.note.nv.cuinfo,"",@"SHT_NOTE"
	.sectionflags	@"SHF_NOTE_NV_CUINFO"
        /*0018*/ 	.short	0x0002
        /*001a*/ 	.short	0x0064
        /*001c*/ 	.short	0x0082
	.zero		2


//--------------------- .nv.info                  --------------------------
	.section	.nv.info,"",@"SHT_CUDA_INFO"
	.align	4


	//----- nvinfo : EIATTR_REGCOUNT
	.align		4
        /*0000*/ 	.byte	0x04, 0x2f
        /*0002*/ 	.short	(.L_1 - .L_0)
	.align		4
.L_0:
        /*0004*/ 	.word	index@(_Z32baseline_matrix_transpose_kernelPfPKfi)
        /*0008*/ 	.word	0x0000000a


	//----- nvinfo : EIATTR_FRAME_SIZE
	.align		4
.L_1:
        /*000c*/ 	.byte	0x04, 0x11
        /*000e*/ 	.short	(.L_3 - .L_2)
	.align		4
.L_2:
        /*0010*/ 	.word	index@(_Z32baseline_matrix_transpose_kernelPfPKfi)
        /*0014*/ 	.word	0x00000000


	//----- nvinfo : EIATTR_MIN_STACK_SIZE
	.align		4
.L_3:
        /*0018*/ 	.byte	0x04, 0x12
        /*001a*/ 	.short	(.L_5 - .L_4)
	.align		4
.L_4:
        /*001c*/ 	.word	index@(_Z32baseline_matrix_transpose_kernelPfPKfi)
        /*0020*/ 	.word	0x00000000
.L_5:


//--------------------- .nv.compat                --------------------------
	.section	.nv.compat,"",@"SHT_CUDA_COMPAT_INFO"
	.align	4
        /*0000*/ 	.byte	0x02, 0x09, 0x00, 0x00, 0x02, 0x02, 0x01, 0x00, 0x02, 0x05, 0x05, 0x00, 0x03, 0x07, 0x01, 0x01
        /*0010*/ 	.byte	0x02, 0x03, 0x00, 0x00, 0x02, 0x06, 0x01, 0x00, 0x04, 0x0b, 0x08, 0x00, 0x09, 0x00, 0x00, 0x00
        /*0020*/ 	.byte	0x00, 0x00, 0x00, 0x00


//--------------------- .nv.info._Z32baseline_matrix_transpose_kernelPfPKfi --------------------------
	.section	.nv.info._Z32baseline_matrix_transpose_kernelPfPKfi,"",@"SHT_CUDA_INFO"
	.sectionflags	@""
	.align	4


	//----- nvinfo : EIATTR_CUDA_API_VERSION
	.align		4
        /*0000*/ 	.byte	0x04, 0x37
        /*0002*/ 	.short	(.L_7 - .L_6)
.L_6:
        /*0004*/ 	.word	0x00000082


	//----- nvinfo : EIATTR_KPARAM_INFO
	.align		4
.L_7:
        /*0008*/ 	.byte	0x04, 0x17
        /*000a*/ 	.short	(.L_9 - .L_8)
.L_8:
        /*000c*/ 	.word	0x00000000
        /*0010*/ 	.short	0x0002
        /*0012*/ 	.short	0x0010
        /*0014*/ 	.byte	0x00, 0xf0, 0x11, 0x00


	//----- nvinfo : EIATTR_KPARAM_INFO
	.align		4
.L_9:
        /*0018*/ 	.byte	0x04, 0x17
        /*001a*/ 	.short	(.L_11 - .L_10)
.L_10:
        /*001c*/ 	.word	0x00000000
        /*0020*/ 	.short	0x0001
        /*0022*/ 	.short	0x0008
        /*0024*/ 	.byte	0x00, 0xf5, 0x21, 0x00


	//----- nvinfo : EIATTR_KPARAM_INFO
	.align		4
.L_11:
        /*0028*/ 	.byte	0x04, 0x17
        /*002a*/ 	.short	(.L_13 - .L_12)
.L_12:
        /*002c*/ 	.word	0x00000000
        /*0030*/ 	.short	0x0000
        /*0032*/ 	.short	0x0000
        /*0034*/ 	.byte	0x00, 0xf5, 0x21, 0x00


	//----- nvinfo : EIATTR_SPARSE_MMA_MASK
	.align		4
.L_13:
        /*0038*/ 	.byte	0x03, 0x50
        /*003a*/ 	.short	0x0000


	//----- nvinfo : EIATTR_MAXREG_COUNT
	.align		4
        /*003c*/ 	.byte	0x03, 0x1b
        /*003e*/ 	.short	0x00ff


	//----- nvinfo : EIATTR_MERCURY_ISA_VERSION
	.align		4
        /*0040*/ 	.byte	0x03, 0x5f
        /*0042*/ 	.short	0x0101


	//----- nvinfo : EIATTR_VRC_CTA_INIT_COUNT
	.align		4
        /*0044*/ 	.byte	0x02, 0x4a
	.zero		1
	.zero		1


	//----- nvinfo : EIATTR_EXIT_INSTR_OFFSETS
	.align		4
        /*0048*/ 	.byte	0x04, 0x1c
        /*004a*/ 	.short	(.L_15 - .L_14)


	//   ....[0]....
.L_14:
        /*004c*/ 	.word	0x000000c0


	//   ....[1]....
        /*0050*/ 	.word	0x00000160


	//----- nvinfo : EIATTR_CBANK_PARAM_SIZE
	.align		4
.L_15:
        /*0054*/ 	.byte	0x03, 0x19
        /*0056*/ 	.short	0x0014


	//----- nvinfo : EIATTR_PARAM_CBANK
	.align		4
        /*0058*/ 	.byte	0x04, 0x0a
        /*005a*/ 	.short	(.L_17 - .L_16)
	.align		4
.L_16:
        /*005c*/ 	.word	index@(.nv.constant0._Z32baseline_matrix_transpose_kernelPfPKfi)
        /*0060*/ 	.short	0x0380
        /*0062*/ 	.short	0x0014


	//----- nvinfo : EIATTR_SW_WAR
	.align		4
.L_17:
        /*0064*/ 	.byte	0x04, 0x36
        /*0066*/ 	.short	(.L_19 - .L_18)
.L_18:
        /*0068*/ 	.word	0x00000008
.L_19:


//--------------------- .nv.callgraph             --------------------------
	.section	.nv.callgraph,"",@"SHT_CUDA_CALLGRAPH"
	.align	4
	.sectionentsize	8
	.align		4
        /*0000*/ 	.word	0x00000000
	.align		4
        /*0004*/ 	.word	0xffffffff
	.align		4
        /*0008*/ 	.word	0x00000000
	.align		4
        /*000c*/ 	.word	0xfffffffe
	.align		4
        /*0010*/ 	.word	0x00000000
	.align		4
        /*0014*/ 	.word	0xfffffffd
	.align		4
        /*0018*/ 	.word	0x00000000
	.align		4
        /*001c*/ 	.word	0xfffffffc


//--------------------- .text._Z32baseline_matrix_transpose_kernelPfPKfi --------------------------
	.section	.text._Z32baseline_matrix_transpose_kernelPfPKfi,"ax",@progbits
	.align	128
        .global         _Z32baseline_matrix_transpose_kernelPfPKfi
        .type           _Z32baseline_matrix_transpose_kernelPfPKfi,@function
        .size           _Z32baseline_matrix_transpose_kernelPfPKfi,(.L_x_1 - _Z32baseline_matrix_transpose_kernelPfPKfi)
        .other          _Z32baseline_matrix_transpose_kernelPfPKfi,@"STO_CUDA_ENTRY STV_DEFAULT"
_Z32baseline_matrix_transpose_kernelPfPKfi:
.text._Z32baseline_matrix_transpose_kernelPfPKfi:
[----:B------:R-:W-:Y:S01]  /*0000*/  LDC R1, c[0x0][0x37c] ;  /* 0x0000df00ff017b82 */ /* 0x000fe20000000800 */
[----:B------:R-:W0:Y:S01]  /*0010*/  S2R R0, SR_CTAID.X ;  /* 0x0000000000007919 */ /* 0x000e220000002500 */
[----:B------:R-:W0:Y:S01]  /*0020*/  LDCU UR4, c[0x0][0x360] ;  /* 0x00006c00ff0477ac */ /* 0x000e220008000800 */
[----:B------:R-:W0:Y:S01]  /*0030*/  S2R R3, SR_TID.X ;  /* 0x0000000000037919 */ /* 0x000e220000002100 */
[----:B------:R-:W1:Y:S01]  /*0040*/  LDCU UR5, c[0x0][0x364] ;  /* 0x00006c80ff0577ac */ /* 0x000e620008000800 */
[----:B------:R-:W1:Y:S01]  /*0050*/  S2R R7, SR_CTAID.Y ;  /* 0x0000000000077919 */ /* 0x000e620000002600 */
[----:B------:R-:W2:Y:S01]  /*0060*/  LDCU UR6, c[0x0][0x390] ;  /* 0x00007200ff0677ac */ /* 0x000ea20008000800 */
[----:B------:R-:W1:Y:S01]  /*0070*/  S2R R2, SR_TID.Y ;  /* 0x0000000000027919 */ /* 0x000e620000002200 */
[----:B0-----:R-:W-:Y:S02]  /*0080*/  IMAD R0, R0, UR4, R3 ;  /* 0x0000000400007c24 */ /* 0x001fe4000f8e0203 */
[----:B-1----:R-:W-:-:S05]  /*0090*/  IMAD R7, R7, UR5, R2 ;  /* 0x0000000507077c24 */ /* 0x002fca000f8e0202 */
[----:B------:R-:W-:-:S04]  /*00a0*/  VIMNMX R2, PT, PT, R0, R7, !PT ;  /* 0x0000000700027248 */ /* 0x000fc80007fe0100 */
[----:B--2---:R-:W-:-:S13]  /*00b0*/  ISETP.GE.AND P0, PT, R2, UR6, PT ;  /* 0x0000000602007c0c */ /* 0x004fda000bf06270 */
[----:B------:R-:W-:Y:S05]  /*00c0*/  @P0 EXIT ;  /* 0x000000000000094d */ /* 0x000fea0003800000 */
[----:B------:R-:W0:Y:S01]  /*00d0*/  LDC.64 R2, c[0x0][0x388] ;  /* 0x0000e200ff027b82 */ /* 0x000e220000000a00 */
[----:B------:R-:W1:Y:S01]  /*00e0*/  LDCU.64 UR4, c[0x0][0x358] ;  /* 0x00006b00ff0477ac */ /* 0x000e620008000a00 */
[----:B------:R-:W-:-:S04]  /*00f0*/  IMAD R5, R0, UR6, R7 ;  /* 0x0000000600057c24 */ /* 0x000fc8000f8e0207 */
[----:B0-----:R-:W-:Y:S02]  /*0100*/  IMAD.WIDE R2, R5, 0x4, R2 ;  /* 0x0000000405027825 */ /* 0x001fe400078e0202 */
[----:B------:R-:W0:Y:S04]  /*0110*/  LDC.64 R4, c[0x0][0x380] ;  /* 0x0000e000ff047b82 */ /* 0x000e280000000a00 */
[----:B-1----:R-:W2:Y:S01]  /*0120*/  LDG.E R3, desc[UR4][R2.64] ;  /* 0x0000000402037981 */ /* 0x002ea2000c1e1900 */
[----:B------:R-:W-:-:S04]  /*0130*/  IMAD R7, R7, UR6, R0 ;  /* 0x0000000607077c24 */ /* 0x000fc8000f8e0200 */
[----:B0-----:R-:W-:-:S05]  /*0140*/  IMAD.WIDE R4, R7, 0x4, R4 ;  /* 0x0000000407047825 */ /* 0x001fca00078e0204 */
[----:B--2---:R-:W-:Y:S01]  /*0150*/  STG.E desc[UR4][R4.64], R3 ;  /* 0x0000000304007986 */ /* 0x004fe2000c101904 */
[----:B------:R-:W-:Y:S05]  /*0160*/  EXIT ;  /* 0x000000000000794d */ /* 0x000fea0003800000 */
.L_x_0:
[----:B------:R-:W-:-:S00]  /*0170*/  BRA `(.L_x_0) ;  /* 0xfffffffc00fc7947 */ /* 0x000fc0000383ffff */
[----:B------:R-:W-:-:S00]  /*0180*/  NOP ;  /* 0x0000000000007918 */ /* 0x000fc00000000000 */
[----:B------:R-:W-:-:S00]  /*0190*/  NOP ;  /* 0x0000000000007918 */ /* 0x000fc00000000000 */
[----:B------:R-:W-:-:S00]  /*01a0*/  NOP ;  /* 0x0000000000007918 */ /* 0x000fc00000000000 */
[----:B------:R-:W-:-:S00]  /*01b0*/  NOP ;  /* 0x0000000000007918 */ /* 0x000fc00000000000 */
[----:B------:R-:W-:-:S00]  /*01c0*/  NOP ;  /* 0x0000000000007918 */ /* 0x000fc00000000000 */
[----:B------:R-:W-:-:S00]  /*01d0*/  NOP ;  /* 0x0000000000007918 */ /* 0x000fc00000000000 */
[----:B------:R-:W-:-:S00]  /*01e0*/  NOP ;  /* 0x0000000000007918 */ /* 0x000fc00000000000 */
[----:B------:R-:W-:-:S00]  /*01f0*/  NOP ;  /* 0x0000000000007918 */ /* 0x000fc00000000000 */
.L_x_1:


//--------------------- .nv.shared.reserved.0     --------------------------
	.section	.nv.shared.reserved.0,"aw",@nobits
	.weak		__nv_reservedSMEM_offset_0_alias
	.size		__nv_reservedSMEM_offset_0_alias, 0, 64
	.other		__nv_reservedSMEM_offset_0_alias,@"STO_CUDA_RESERVED_SHARED STV_DEFAULT"
__nv_reservedSMEM_offset_0_alias:
	.zero		0
	.zero		64


//--------------------- .nv.constant0._Z32baseline_matrix_transpose_kernelPfPKfi --------------------------
	.section	.nv.constant0._Z32baseline_matrix_transpose_kernelPfPKfi,"a",@progbits
	.sectionflags	@""
	.align	4
.nv.constant0._Z32baseline_matrix_transpose_kernelPfPKfi:
	.zero		916


//--------------------- SYMBOLS --------------------------

	.type		.nv.reservedSmem.offset0,@object
	.size		.nv.reservedSmem.offset0,0x4
